	.headerflags	@"EF_CUDA_TEXMODE_UNIFIED EF_CUDA_64BIT_ADDRESS EF_CUDA_ACCELERATORS EF_CUDA_SM90 EF_CUDA_VIRTUAL_SM(EF_CUDA_SM90)"
	.elftype	@"ET_EXEC"


//--------------------- .nv.info                  --------------------------
	.section	.nv.info,"",@"SHT_CUDA_INFO"
	.align	4


	//----- nvinfo : EIATTR_REGCOUNT
	.align		4
        /*0000*/ 	.byte	0x04, 0x2f
        /*0002*/ 	.short	(.L_1 - .L_0)
	.align		4
.L_0:
        /*0004*/ 	.word	index@(triton_poi_fused_5)
        /*0008*/ 	.word	0x0000001e


	//----- nvinfo : EIATTR_MIN_STACK_SIZE
	.align		4
.L_1:
        /*000c*/ 	.byte	0x04, 0x12
        /*000e*/ 	.short	(.L_3 - .L_2)
	.align		4
.L_2:
        /*0010*/ 	.word	index@(triton_poi_fused_5)
        /*0014*/ 	.word	0x00000000


	//----- nvinfo : EIATTR_FRAME_SIZE
	.align		4
.L_3:
        /*0018*/ 	.byte	0x04, 0x11
        /*001a*/ 	.short	(.L_5 - .L_4)
	.align		4
.L_4:
        /*001c*/ 	.word	index@(triton_poi_fused_5)
        /*0020*/ 	.word	0x00000000


	//----- nvinfo : EIATTR_MIN_STACK_SIZE
	.align		4
.L_5:
        /*0024*/ 	.byte	0x04, 0x12
        /*0026*/ 	.short	(.L_7 - .L_6)
	.align		4
.L_6:
        /*0028*/ 	.word	index@(triton_poi_fused_5)
        /*002c*/ 	.word	0x00000000
.L_7:


//--------------------- .nv.info.triton_poi_fused_5 --------------------------
	.section	.nv.info.triton_poi_fused_5,"",@"SHT_CUDA_INFO"
	.sectionflags	@""
	.align	4


	//----- nvinfo : EIATTR_CUDA_API_VERSION
	.align		4
        /*0000*/ 	.byte	0x04, 0x37
        /*0002*/ 	.short	(.L_9 - .L_8)
.L_8:
        /*0004*/ 	.word	0x0000007c


	//----- nvinfo : EIATTR_KPARAM_INFO
	.align		4
.L_9:
        /*0008*/ 	.byte	0x04, 0x17
        /*000a*/ 	.short	(.L_11 - .L_10)
.L_10:
        /*000c*/ 	.word	0x00000000
        /*0010*/ 	.short	0x0003
        /*0012*/ 	.short	0x0014
        /*0014*/ 	.byte	0x00, 0xf0, 0x11, 0x00


	//----- nvinfo : EIATTR_KPARAM_INFO
	.align		4
.L_11:
        /*0018*/ 	.byte	0x04, 0x17
        /*001a*/ 	.short	(.L_13 - .L_12)
.L_12:
        /*001c*/ 	.word	0x00000000
        /*0020*/ 	.short	0x0002
        /*0022*/ 	.short	0x0010
        /*0024*/ 	.byte	0x00, 0xf0, 0x11, 0x00


	//----- nvinfo : EIATTR_KPARAM_INFO
	.align		4
.L_13:
        /*0028*/ 	.byte	0x04, 0x17
        /*002a*/ 	.short	(.L_15 - .L_14)
.L_14:
        /*002c*/ 	.word	0x00000000
        /*0030*/ 	.short	0x0001
        /*0032*/ 	.short	0x0008
        /*0034*/ 	.byte	0x00, 0xf4, 0x21, 0x00


	//----- nvinfo : EIATTR_KPARAM_INFO
	.align		4
.L_15:
        /*0038*/ 	.byte	0x04, 0x17
        /*003a*/ 	.short	(.L_17 - .L_16)
.L_16:
        /*003c*/ 	.word	0x00000000
        /*0040*/ 	.short	0x0000
        /*0042*/ 	.short	0x0000
        /*0044*/ 	.byte	0x00, 0xf4, 0x21, 0x00


	//----- nvinfo : EIATTR_SPARSE_MMA_MASK
	.align		4
.L_17:
        /*0048*/ 	.byte	0x03, 0x50
        /*004a*/ 	.short	0x0000


	//----- nvinfo : EIATTR_MAXREG_COUNT
	.align		4
        /*004c*/ 	.byte	0x03, 0x1b
        /*004e*/ 	.short	0x00ff


	//----- nvinfo : EIATTR_EXIT_INSTR_OFFSETS
	.align		4
        /*0050*/ 	.byte	0x04, 0x1c
        /*0052*/ 	.short	(.L_19 - .L_18)


	//   ....[0]....
.L_18:
        /*0054*/ 	.word	0x000006a0


	//   ....[1]....
        /*0058*/ 	.word	0x000006f0


	//----- nvinfo : EIATTR_REQNTID
	.align		4
.L_19:
        /*005c*/ 	.byte	0x04, 0x10
        /*005e*/ 	.short	(.L_21 - .L_20)
.L_20:
        /*0060*/ 	.word	0x00000080
        /*0064*/ 	.word	0x00000001
        /*0068*/ 	.word	0x00000001


	//----- nvinfo : EIATTR_CBANK_PARAM_SIZE
	.align		4
.L_21:
        /*006c*/ 	.byte	0x03, 0x19
        /*006e*/ 	.short	0x0018


	//----- nvinfo : EIATTR_PARAM_CBANK
	.align		4
        /*0070*/ 	.byte	0x04, 0x0a
        /*0072*/ 	.short	(.L_23 - .L_22)
	.align		4
.L_22:
        /*0074*/ 	.word	index@(.nv.constant0.triton_poi_fused_5)
        /*0078*/ 	.short	0x0210
        /*007a*/ 	.short	0x0018


	//----- nvinfo : EIATTR_SW_WAR
	.align		4
.L_23:
        /*007c*/ 	.byte	0x04, 0x36
        /*007e*/ 	.short	(.L_25 - .L_24)
.L_24:
        /*0080*/ 	.word	0x00000008
.L_25:


//--------------------- .nv.callgraph             --------------------------
	.section	.nv.callgraph,"",@"SHT_CUDA_CALLGRAPH"
	.align	4
	.sectionentsize	8
	.align		4
        /*0000*/ 	.word	0x00000000
	.align		4
        /*0004*/ 	.word	0xffffffff
	.align		4
        /*0008*/ 	.word	0x00000000
	.align		4
        /*000c*/ 	.word	0xfffffffe
	.align		4
        /*0010*/ 	.word	0x00000000
	.align		4
        /*0014*/ 	.word	0xfffffffd
	.align		4
        /*0018*/ 	.word	0x00000000
	.align		4
        /*001c*/ 	.word	0xfffffffc


//--------------------- .text.triton_poi_fused_5  --------------------------
	.section	.text.triton_poi_fused_5,"ax",@progbits
	.sectionflags	@"SHF_BARRIERS=1"
	.align	128
        .global         triton_poi_fused_5
        .type           triton_poi_fused_5,@function
        .size           triton_poi_fused_5,(.L_x_1 - triton_poi_fused_5)
        .other          triton_poi_fused_5,@"STO_CUDA_ENTRY STV_DEFAULT"
triton_poi_fused_5:
.text.triton_poi_fused_5:
[----:B------:R-:W0:Y:S01]  /*0000*/  LDC R1, c[0x0][0x28] ;  /* 0x00000a00ff017b82 */ /* 0x000e220000000800 */
[----:B------:R-:W1:Y:S07]  /*0010*/  S2R R15, SR_CTAID.X ;  /* 0x00000000000f7919 */ /* 0x000e6e0000002500 */
[----:B------:R-:W2:Y:S01]  /*0020*/  LDC.64 R16, c[0x0][0x210] ;  /* 0x00008400ff107b82 */ /* 0x000ea20000000a00 */
[----:B------:R-:W-:Y:S01]  /*0030*/  IMAD.MOV.U32 R14, RZ, RZ, RZ ;  /* 0x000000ffff0e7224 */ /* 0x000fe200078e00ff */
[----:B------:R-:W-:Y:S01]  /*0040*/  ULDC.64 UR6, c[0x0][0x208] ;  /* 0x0000820000067ab9 */ /* 0x000fe20000000a00 */
[----:B------:R-:W3:Y:S01]  /*0050*/  S2R R18, SR_TID.X ;  /* 0x0000000000127919 */ /* 0x000ee20000002100 */
[----:B------:R-:W4:Y:S01]  /*0060*/  S2R R19, SR_CTAID.Y ;  /* 0x0000000000137919 */ /* 0x000f220000002600 */
[----:B-1----:R-:W-:Y:S01]  /*0070*/  IMAD.SHL.U32 R15, R15, 0x10, RZ ;  /* 0x000000100f0f7824 */ /* 0x002fe200078e00ff */
[----:B---3--:R-:W-:-:S04]  /*0080*/  SHF.R.U32.HI R0, RZ, 0x4, R18 ;  /* 0x00000004ff007819 */ /* 0x008fc80000011612 */
[----:B------:R-:W-:Y:S01]  /*0090*/  LOP3.LUT R4, R15, 0xf, R18, 0xf8, !PT ;  /* 0x0000000f0f047812 */ /* 0x000fe200078ef812 */
[----:B----4-:R-:W-:Y:S01]  /*00a0*/  IMAD.SHL.U32 R19, R19, 0x40, RZ ;  /* 0x0000004013137824 */ /* 0x010fe200078e00ff */
[----:B------:R-:W-:Y:S02]  /*00b0*/  SGXT.U32 R0, R0, 0x3 ;  /* 0x000000030000781a */ /* 0x000fe40000000000 */
[----:B------:R-:W-:Y:S02]  /*00c0*/  ISETP.GE.AND P0, PT, R4, 0x9, PT ;  /* 0x000000090400780c */ /* 0x000fe40003f06270 */
[----:B------:R-:W-:Y:S02]  /*00d0*/  LOP3.LUT R3, R19, 0x8, R0, 0xfe, !PT ;  /* 0x0000000813037812 */ /* 0x000fe400078efe00 */
[----:B------:R-:W-:Y:S02]  /*00e0*/  LOP3.LUT R2, R19, R0, RZ, 0xfc, !PT ;  /* 0x0000000013027212 */ /* 0x000fe400078efcff */
[C---:B------:R-:W-:Y:S01]  /*00f0*/  ISETP.LT.AND P2, PT, R3.reuse, 0x6200, !P0 ;  /* 0x000062000300780c */ /* 0x040fe20004741270 */
[--C-:B------:R-:W-:Y:S01]  /*0100*/  IMAD R3, R3, 0x9, R4.reuse ;  /* 0x0000000903037824 */ /* 0x100fe200078e0204 */
[----:B------:R-:W-:Y:S01]  /*0110*/  LOP3.LUT R6, R19, 0x10, R0, 0xfe, !PT ;  /* 0x0000001013067812 */ /* 0x000fe200078efe00 */
[----:B------:R-:W-:Y:S01]  /*0120*/  IMAD R5, R2, 0x9, R4 ;  /* 0x0000000902057824 */ /* 0x000fe200078e0204 */
[----:B------:R-:W-:-:S02]  /*0130*/  LOP3.LUT R7, R19, 0x18, R0, 0xfe, !PT ;  /* 0x0000001813077812 */ /* 0x000fc400078efe00 */
[----:B------:R-:W-:Y:S01]  /*0140*/  ISETP.LT.AND P1, PT, R2, 0x6200, !P0 ;  /* 0x000062000200780c */ /* 0x000fe20004721270 */
[----:B--2---:R-:W-:Y:S01]  /*0150*/  IMAD.WIDE R2, R3, 0x4, R16 ;  /* 0x0000000403027825 */ /* 0x004fe200078e0210 */
[----:B------:R-:W-:Y:S02]  /*0160*/  ISETP.LT.AND P6, PT, R6, 0x6200, !P0 ;  /* 0x000062000600780c */ /* 0x000fe400047c1270 */
[----:B------:R-:W-:Y:S02]  /*0170*/  LOP3.LUT R8, R19, 0x20, R0, 0xfe, !PT ;  /* 0x0000002013087812 */ /* 0x000fe400078efe00 */
[----:B------:R-:W-:Y:S01]  /*0180*/  ISETP.LT.AND P5, PT, R7, 0x6200, !P0 ;  /* 0x000062000700780c */ /* 0x000fe200047a1270 */
[----:B------:R1:W2:Y:S01]  /*0190*/  @P2 LDG.E.EL R14, desc[UR6][R2.64] ;  /* 0x00000006020e2981 */ /* 0x0002a2000c2e1900 */
[----:B------:R-:W-:Y:S02]  /*01a0*/  LOP3.LUT R4, R19, 0x28, R0, 0xfe, !PT ;  /* 0x0000002813047812 */ /* 0x000fe400078efe00 */
[----:B------:R-:W-:-:S02]  /*01b0*/  LOP3.LUT R6, R19, 0x30, R0, 0xfe, !PT ;  /* 0x0000003013067812 */ /* 0x000fc400078efe00 */
[----:B------:R-:W-:Y:S02]  /*01c0*/  LOP3.LUT R7, R19, 0x38, R0, 0xfe, !PT ;  /* 0x0000003813077812 */ /* 0x000fe400078efe00 */
[----:B------:R-:W-:Y:S02]  /*01d0*/  ISETP.LT.AND P4, PT, R8, 0x6200, !P0 ;  /* 0x000062000800780c */ /* 0x000fe40004781270 */
[----:B------:R-:W-:Y:S02]  /*01e0*/  ISETP.LT.AND P3, PT, R4, 0x6200, !P0 ;  /* 0x000062000400780c */ /* 0x000fe40004761270 */
[----:B------:R-:W-:Y:S02]  /*01f0*/  ISETP.LT.AND P2, PT, R6, 0x6200, !P0 ;  /* 0x000062000600780c */ /* 0x000fe40004741270 */
[----:B------:R-:W-:Y:S01]  /*0200*/  ISETP.LT.AND P0, PT, R7, 0x6200, !P0 ;  /* 0x000062000700780c */ /* 0x000fe20004701270 */
[C---:B------:R-:W-:Y:S02]  /*0210*/  VIADD R7, R5.reuse, 0x90 ;  /* 0x0000009005077836 */ /* 0x040fe40000000000 */
[----:B------:R-:W-:-:S02]  /*0220*/  VIADD R9, R5, 0xd8 ;  /* 0x000000d805097836 */ /* 0x000fc40000000000 */
[C---:B------:R-:W-:Y:S02]  /*0230*/  VIADD R11, R5.reuse, 0x120 ;  /* 0x00000120050b7836 */ /* 0x040fe40000000000 */
[C---:B------:R-:W-:Y:S02]  /*0240*/  VIADD R13, R5.reuse, 0x168 ;  /* 0x00000168050d7836 */ /* 0x040fe40000000000 */
[C---:B------:R-:W-:Y:S02]  /*0250*/  VIADD R23, R5.reuse, 0x1b0 ;  /* 0x000001b005177836 */ /* 0x040fe40000000000 */
[C---:B------:R-:W-:Y:S02]  /*0260*/  VIADD R25, R5.reuse, 0x1f8 ;  /* 0x000001f805197836 */ /* 0x040fe40000000000 */
[----:B-1----:R-:W-:-:S04]  /*0270*/  IMAD.WIDE R2, R5, 0x4, R16 ;  /* 0x0000000405027825 */ /* 0x002fc800078e0210 */
[----:B------:R-:W-:-:S04]  /*0280*/  IMAD.WIDE R4, R7, 0x4, R16 ;  /* 0x0000000407047825 */ /* 0x000fc800078e0210 */
[----:B------:R-:W-:-:S04]  /*0290*/  IMAD.WIDE R6, R9, 0x4, R16 ;  /* 0x0000000409067825 */ /* 0x000fc800078e0210 */
[----:B------:R-:W-:Y:S01]  /*02a0*/  IMAD.WIDE R8, R11, 0x4, R16 ;  /* 0x000000040b087825 */ /* 0x000fe200078e0210 */
[----:B------:R-:W-:-:S03]  /*02b0*/  CS2R R20, SRZ ;  /* 0x0000000000147805 */ /* 0x000fc6000001ff00 */
[----:B------:R-:W-:-:S03]  /*02c0*/  IMAD.WIDE R10, R13, 0x4, R16 ;  /* 0x000000040d0a7825 */ /* 0x000fc600078e0210 */
[----:B------:R1:W3:Y:S01]  /*02d0*/  @P6 LDG.E.EL R20, desc[UR6][R4.64] ;  /* 0x0000000604146981 */ /* 0x0002e2000c2e1900 */
[--C-:B------:R-:W-:Y:S01]  /*02e0*/  IMAD.WIDE R12, R23, 0x4, R16.reuse ;  /* 0x00000004170c7825 */ /* 0x100fe200078e0210 */
[----:B------:R-:W-:Y:S02]  /*02f0*/  CS2R R22, SRZ ;  /* 0x0000000000167805 */ /* 0x000fe4000001ff00 */
[----:B------:R-:W4:Y:S01]  /*0300*/  @P5 LDG.E.EL R21, desc[UR6][R6.64] ;  /* 0x0000000606155981 */ /* 0x000f22000c2e1900 */
[----:B------:R-:W-:Y:S01]  /*0310*/  IMAD.WIDE R16, R25, 0x4, R16 ;  /* 0x0000000419107825 */ /* 0x000fe200078e0210 */
[----:B------:R-:W-:Y:S02]  /*0320*/  CS2R R24, SRZ ;  /* 0x0000000000187805 */ /* 0x000fe4000001ff00 */
[----:B------:R-:W5:Y:S01]  /*0330*/  @P4 LDG.E.EL R22, desc[UR6][R8.64] ;  /* 0x0000000608164981 */ /* 0x000f62000c2e1900 */
[----:B------:R-:W-:-:S03]  /*0340*/  IMAD.MOV.U32 R26, RZ, RZ, RZ ;  /* 0x000000ffff1a7224 */ /* 0x000fc600078e00ff */
[----:B------:R-:W5:Y:S04]  /*0350*/  @P3 LDG.E.EL R24, desc[UR6][R10.64] ;  /* 0x000000060a183981 */ /* 0x000f68000c2e1900 */
[----:B------:R1:W5:Y:S04]  /*0360*/  @P2 LDG.E.EL R23, desc[UR6][R12.64] ;  /* 0x000000060c172981 */ /* 0x000368000c2e1900 */
[----:B------:R1:W5:Y:S04]  /*0370*/  @P1 LDG.E.EL R26, desc[UR6][R2.64] ;  /* 0x00000006021a1981 */ /* 0x000368000c2e1900 */
[----:B------:R-:W5:Y:S01]  /*0380*/  @P0 LDG.E.EL R25, desc[UR6][R16.64] ;  /* 0x0000000610190981 */ /* 0x000f62000c2e1900 */
[----:B------:R-:W1:Y:S01]  /*0390*/  S2R R27, SR_TID.X ;  /* 0x00000000001b7919 */ /* 0x000e620000002100 */
[----:B------:R-:W1:Y:S01]  /*03a0*/  S2UR UR5, SR_CgaCtaId ;  /* 0x00000000000579c3 */ /* 0x000e620000008800 */
[----:B------:R-:W-:Y:S01]  /*03b0*/  UMOV UR4, 0x400 ;  /* 0x0000040000047882 */ /* 0x000fe20000000000 */
[----:B-1----:R-:W-:Y:S01]  /*03c0*/  IMAD.SHL.U32 R4, R27, 0x40, RZ ;  /* 0x000000401b047824 */ /* 0x002fe200078e00ff */
[----:B------:R-:W-:-:S04]  /*03d0*/  SHF.R.U32.HI R5, RZ, 0x4, R27 ;  /* 0x00000004ff057819 */ /* 0x000fc8000001161b */
[----:B------:R-:W-:Y:S02]  /*03e0*/  SGXT.U32 R5, R5, 0x3 ;  /* 0x000000030505781a */ /* 0x000fe40000000000 */
[----:B------:R-:W-:Y:S01]  /*03f0*/  LOP3.LUT R4, R4, 0x3c0, RZ, 0xc0, !PT ;  /* 0x000003c004047812 */ /* 0x000fe200078ec0ff */
[----:B0-----:R-:W-:-:S03]  /*0400*/  UPRMT UR4, UR5, 0x654, UR4 ;  /* 0x0000065405047896 */ /* 0x001fc60008000004 */
[----:B------:R-:W-:-:S04]  /*0410*/  LOP3.LUT R5, R4, R5, RZ, 0xfc, !PT ;  /* 0x0000000504057212 */ /* 0x000fc800078efcff */
[----:B------:R-:W-:-:S04]  /*0420*/  LEA.HI R5, R4, R5, RZ, 0x1c ;  /* 0x0000000504057211 */ /* 0x000fc800078fe0ff */
[----:B------:R-:W-:Y:S01]  /*0430*/  LEA R13, R5, UR4, 0x2 ;  /* 0x00000004050d7c11 */ /* 0x000fe2000f8e10ff */
[----:B------:R-:W-:Y:S01]  /*0440*/  IMAD.SHL.U32 R8, R27, 0x4, RZ ;  /* 0x000000041b087824 */ /* 0x000fe200078e00ff */
[----:B------:R-:W-:-:S04]  /*0450*/  SHF.R.U32.HI R2, RZ, 0x2, R27 ;  /* 0x00000002ff027819 */ /* 0x000fc8000001161b */
[----:B------:R-:W-:Y:S02]  /*0460*/  LOP3.LUT R8, R8, 0x1fc, RZ, 0xc0, !PT ;  /* 0x000001fc08087812 */ /* 0x000fe400078ec0ff */
[----:B------:R-:W-:-:S05]  /*0470*/  LOP3.LUT R3, R2, 0x1c, RZ, 0xc0, !PT ;  /* 0x0000001c02037812 */ /* 0x000fca00078ec0ff */
[----:B------:R-:W-:-:S05]  /*0480*/  IMAD.IADD R3, R8, 0x1, R3 ;  /* 0x0000000108037824 */ /* 0x000fca00078e0203 */
[----:B------:R-:W-:Y:S01]  /*0490*/  LEA R4, R3, UR4, 0x2 ;  /* 0x0000000403047c11 */ /* 0x000fe2000f8e10ff */
[----:B------:R-:W-:Y:S01]  /*04a0*/  IMAD.SHL.U32 R18, R18, 0x4, RZ ;  /* 0x0000000412127824 */ /* 0x000fe200078e00ff */
[----:B------:R-:W0:Y:S04]  /*04b0*/  LDC.64 R2, c[0x0][0x218] ;  /* 0x00008600ff027b82 */ /* 0x000e280000000a00 */
[----:B------:R-:W-:-:S04]  /*04c0*/  LOP3.LUT R18, R19, 0x3c, R18, 0xf8, !PT ;  /* 0x0000003c13127812 */ /* 0x000fc800078ef812 */
[----:B------:R-:W-:-:S04]  /*04d0*/  SHF.R.S32.HI R9, RZ, 0x1f, R18 ;  /* 0x0000001fff097819 */ /* 0x000fc80000011412 */
[----:B------:R-:W-:-:S04]  /*04e0*/  LEA.HI R9, R9, R18, RZ, 0x7 ;  /* 0x0000001209097211 */ /* 0x000fc800078f38ff */
[----:B------:R-:W-:Y:S02]  /*04f0*/  LOP3.LUT R11, R9, 0xffffff80, RZ, 0xc0, !PT ;  /* 0xffffff80090b7812 */ /* 0x000fe400078ec0ff */
[----:B------:R-:W-:Y:S02]  /*0500*/  LOP3.LUT R12, R8, 0x200, RZ, 0xfc, !PT ;  /* 0x00000200080c7812 */ /* 0x000fe400078efcff */
[----:B------:R-:W-:Y:S01]  /*0510*/  SHF.R.S32.HI R10, RZ, 0x7, R9 ;  /* 0x00000007ff0a7819 */ /* 0x000fe20000011409 */
[C---:B------:R-:W-:Y:S01]  /*0520*/  IMAD.IADD R11, R18.reuse, 0x1, -R11 ;  /* 0x00000001120b7824 */ /* 0x040fe200078e0a0b */
[----:B------:R-:W-:Y:S02]  /*0530*/  ISETP.GE.AND P0, PT, R18, 0x6200, PT ;  /* 0x000062001200780c */ /* 0x000fe40003f06270 */
[----:B------:R-:W-:Y:S02]  /*0540*/  LOP3.LUT R9, R15, R0, RZ, 0xfc, !PT ;  /* 0x000000000f097212 */ /* 0x000fe400078efcff */
[----:B------:R-:W-:-:S02]  /*0550*/  LOP3.LUT R0, R15, 0x8, R0, 0xfe, !PT ;  /* 0x000000080f007812 */ /* 0x000fc400078efe00 */
[----:B------:R-:W-:Y:S01]  /*0560*/  SHF.R.U32.HI R12, RZ, 0x4, R12 ;  /* 0x00000004ff0c7819 */ /* 0x000fe2000001160c */
[----:B------:R-:W-:Y:S01]  /*0570*/  IMAD R10, R10, 0x480, R11 ;  /* 0x000004800a0a7824 */ /* 0x000fe200078e020b */
[C---:B------:R-:W-:Y:S02]  /*0580*/  ISETP.LT.AND P1, PT, R9.reuse, 0x9, !P0 ;  /* 0x000000090900780c */ /* 0x040fe40004721270 */
[----:B------:R-:W-:Y:S02]  /*0590*/  ISETP.LT.AND P0, PT, R0, 0x9, !P0 ;  /* 0x000000090000780c */ /* 0x000fe40004701270 */
[----:B------:R-:W-:Y:S01]  /*05a0*/  LOP3.LUT R11, R12, 0x3c, RZ, 0xc0, !PT ;  /* 0x0000003c0c0b7812 */ /* 0x000fe200078ec0ff */
[----:B------:R-:W-:-:S04]  /*05b0*/  IMAD R9, R9, 0x80, R10 ;  /* 0x0000008009097824 */ /* 0x000fc800078e020a */
[----:B------:R-:W-:Y:S02]  /*05c0*/  IMAD.IADD R11, R8, 0x1, R11 ;  /* 0x00000001080b7824 */ /* 0x000fe400078e020b */
[----:B0-----:R-:W-:-:S03]  /*05d0*/  IMAD.WIDE R8, R9, 0x4, R2 ;  /* 0x0000000409087825 */ /* 0x001fc600078e0202 */
[----:B------:R-:W-:Y:S01]  /*05e0*/  LEA R11, R11, UR4, 0x2 ;  /* 0x000000040b0b7c11 */ /* 0x000fe2000f8e10ff */
[----:B--2---:R-:W-:Y:S04]  /*05f0*/  STS [R13+0x20], R14 ;  /* 0x0000200e0d007388 */ /* 0x004fe80000000800 */
[----:B---3--:R-:W-:Y:S04]  /*0600*/  STS [R13+0x40], R20 ;  /* 0x000040140d007388 */ /* 0x008fe80000000800 */
[----:B----4-:R-:W-:Y:S04]  /*0610*/  STS [R13+0x60], R21 ;  /* 0x000060150d007388 */ /* 0x010fe80000000800 */
[----:B-----5:R-:W-:Y:S04]  /*0620*/  STS [R13+0x80], R22 ;  /* 0x000080160d007388 */ /* 0x020fe80000000800 */
[----:B------:R-:W-:Y:S04]  /*0630*/  STS [R13+0xa0], R24 ;  /* 0x0000a0180d007388 */ /* 0x000fe80000000800 */
[----:B------:R-:W-:Y:S04]  /*0640*/  STS [R13+0xc0], R23 ;  /* 0x0000c0170d007388 */ /* 0x000fe80000000800 */
[----:B------:R-:W-:Y:S04]  /*0650*/  STS [R13], R26 ;  /* 0x0000001a0d007388 */ /* 0x000fe80000000800 */
[----:B------:R-:W-:Y:S01]  /*0660*/  STS [R13+0xe0], R25 ;  /* 0x0000e0190d007388 */ /* 0x000fe20000000800 */
[----:B------:R-:W-:Y:S06]  /*0670*/  BAR.SYNC.DEFER_BLOCKING 0x0 ;  /* 0x0000000000007b1d */ /* 0x000fec0000010000 */
[----:B------:R-:W0:Y:S04]  /*0680*/  LDS.128 R4, [R4] ;  /* 0x0000000004047984 */ /* 0x000e280000000c00 */
[----:B0-----:R0:W-:Y:S02]  /*0690*/  @P1 STG.E.128 desc[UR6][R8.64], R4 ;  /* 0x0000000408001986 */ /* 0x0011e4000c101d06 */
[----:B0-----:R-:W-:Y:S05]  /*06a0*/  @!P0 EXIT ;  /* 0x000000000000894d */ /* 0x001fea0003800000 */
[----:B------:R-:W1:Y:S01]  /*06b0*/  LDS.128 R12, [R11+0x800] ;  /* 0x000800000b0c7984 */ /* 0x000e620000000c00 */
[----:B0-----:R-:W-:-:S04]  /*06c0*/  IMAD R5, R0, 0x80, R10 ;  /* 0x0000008000057824 */ /* 0x001fc800078e020a */
[----:B------:R-:W-:-:S05]  /*06d0*/  IMAD.WIDE R2, R5, 0x4, R2 ;  /* 0x0000000405027825 */ /* 0x000fca00078e0202 */
[----:B-1----:R-:W-:Y:S01]  /*06e0*/  STG.E.128 desc[UR6][R2.64], R12 ;  /* 0x0000000c02007986 */ /* 0x002fe2000c101d06 */
[----:B------:R-:W-:Y:S05]  /*06f0*/  EXIT ;  /* 0x000000000000794d */ /* 0x000fea0003800000 */
.L_x_0:
[----:B------:R-:W-:-:S00]  /*0700*/  BRA `(.L_x_0) ;  /* 0xfffffffc00fc7947 */ /* 0x000fc0000383ffff */
[----:B------:R-:W-:-:S00]  /*0710*/  NOP ;  /* 0x0000000000007918 */ /* 0x000fc00000000000 */
        /* <DEDUP_REMOVED lines=14> */
.L_x_1:


//--------------------- .nv.shared.triton_poi_fused_5 --------------------------
	.section	.nv.shared.triton_poi_fused_5,"aw",@nobits
	.sectionflags	@""
	.align	16
	.zero		1024


//--------------------- .nv.constant0.triton_poi_fused_5 --------------------------
	.section	.nv.constant0.triton_poi_fused_5,"a",@progbits
	.sectionflags	@""
	.align	4
.nv.constant0.triton_poi_fused_5:
	.zero		552
